	.headerflags	@"EF_CUDA_TEXMODE_UNIFIED EF_CUDA_64BIT_ADDRESS EF_CUDA_SM86 EF_CUDA_VIRTUAL_SM(EF_CUDA_SM86)"
	.elftype	@"ET_EXEC"


//--------------------- .nv.info                  --------------------------
	.section	.nv.info,"",@"SHT_CUDA_INFO"
	.align	4


	//----- nvinfo : EIATTR_REGCOUNT
	.align		4
        /*0000*/ 	.byte	0x04, 0x2f
        /*0002*/ 	.short	(.L_8 - .L_7)
	.align		4
.L_7:
        /*0004*/ 	.word	index@(triton__0d1d2d3d4de5de)
        /*0008*/ 	.word	0x00000028


	//----- nvinfo : EIATTR_MAX_STACK_SIZE
	.align		4
.L_8:
        /*000c*/ 	.byte	0x04, 0x23
        /*000e*/ 	.short	(.L_10 - .L_9)
	.align		4
.L_9:
        /*0010*/ 	.word	index@($__internal_0_$__cuda_sm70_shflsync_bfly)
        /*0014*/ 	.word	0x00000000


	//----- nvinfo : EIATTR_MIN_STACK_SIZE
	.align		4
.L_10:
        /*0018*/ 	.byte	0x04, 0x12
        /*001a*/ 	.short	(.L_12 - .L_11)
	.align		4
.L_11:
        /*001c*/ 	.word	index@($__internal_0_$__cuda_sm70_shflsync_bfly)
        /*0020*/ 	.word	0x00000000


	//----- nvinfo : EIATTR_FRAME_SIZE
	.align		4
.L_12:
        /*0024*/ 	.byte	0x04, 0x11
        /*0026*/ 	.short	(.L_14 - .L_13)
	.align		4
.L_13:
        /*0028*/ 	.word	index@($__internal_0_$__cuda_sm70_shflsync_bfly)
        /*002c*/ 	.word	0x00000000


	//----- nvinfo : EIATTR_MAX_STACK_SIZE
	.align		4
.L_14:
        /*0030*/ 	.byte	0x04, 0x23
        /*0032*/ 	.short	(.L_16 - .L_15)
	.align		4
.L_15:
        /*0034*/ 	.word	index@(triton__0d1d2d3d4de5de)
        /*0038*/ 	.word	0x00000000


	//----- nvinfo : EIATTR_MIN_STACK_SIZE
	.align		4
.L_16:
        /*003c*/ 	.byte	0x04, 0x12
        /*003e*/ 	.short	(.L_18 - .L_17)
	.align		4
.L_17:
        /*0040*/ 	.word	index@(triton__0d1d2d3d4de5de)
        /*0044*/ 	.word	0x00000000


	//----- nvinfo : EIATTR_FRAME_SIZE
	.align		4
.L_18:
        /*0048*/ 	.byte	0x04, 0x11
        /*004a*/ 	.short	(.L_20 - .L_19)
	.align		4
.L_19:
        /*004c*/ 	.word	index@(triton__0d1d2d3d4de5de)
        /*0050*/ 	.word	0x00000000
.L_20:


//--------------------- .nv.info.triton__0d1d2d3d4de5de --------------------------
	.section	.nv.info.triton__0d1d2d3d4de5de,"",@"SHT_CUDA_INFO"
	.align	4


	//----- nvinfo : EIATTR_CUDA_API_VERSION
	.align		4
        /*0000*/ 	.byte	0x04, 0x37
        /*0002*/ 	.short	(.L_22 - .L_21)
.L_21:
        /*0004*/ 	.word	0x0000007b


	//----- nvinfo : EIATTR_SW2861232_WAR
	.align		4
.L_22:
        /*0008*/ 	.byte	0x01, 0x35
	.zero		2


	//----- nvinfo : EIATTR_PARAM_CBANK
	.align		4
        /*000c*/ 	.byte	0x04, 0x0a
        /*000e*/ 	.short	(.L_24 - .L_23)
	.align		4
.L_23:
        /*0010*/ 	.word	index@(.nv.constant0.triton__0d1d2d3d4de5de)
        /*0014*/ 	.short	0x0160
        /*0016*/ 	.short	0x0028


	//----- nvinfo : EIATTR_CBANK_PARAM_SIZE
	.align		4
.L_24:
        /*0018*/ 	.byte	0x03, 0x19
        /*001a*/ 	.short	0x0028


	//----- nvinfo : EIATTR_KPARAM_INFO
	.align		4
        /*001c*/ 	.byte	0x04, 0x17
        /*001e*/ 	.short	(.L_26 - .L_25)
.L_25:
        /*0020*/ 	.word	0x00000000
        /*0024*/ 	.short	0x0005
        /*0026*/ 	.short	0x0024
        /*0028*/ 	.byte	0x00, 0xf0, 0x11, 0x00


	//----- nvinfo : EIATTR_KPARAM_INFO
	.align		4
.L_26:
        /*002c*/ 	.byte	0x04, 0x17
        /*002e*/ 	.short	(.L_28 - .L_27)
.L_27:
        /*0030*/ 	.word	0x00000000
        /*0034*/ 	.short	0x0004
        /*0036*/ 	.short	0x0020
        /*0038*/ 	.byte	0x00, 0xf0, 0x11, 0x00


	//----- nvinfo : EIATTR_KPARAM_INFO
	.align		4
.L_28:
        /*003c*/ 	.byte	0x04, 0x17
        /*003e*/ 	.short	(.L_30 - .L_29)
.L_29:
        /*0040*/ 	.word	0x00000000
        /*0044*/ 	.short	0x0003
        /*0046*/ 	.short	0x0018
        /*0048*/ 	.byte	0x00, 0xf0, 0x21, 0x00


	//----- nvinfo : EIATTR_KPARAM_INFO
	.align		4
.L_30:
        /*004c*/ 	.byte	0x04, 0x17
        /*004e*/ 	.short	(.L_32 - .L_31)
.L_31:
        /*0050*/ 	.word	0x00000000
        /*0054*/ 	.short	0x0002
        /*0056*/ 	.short	0x0010
        /*0058*/ 	.byte	0x00, 0xf0, 0x21, 0x00


	//----- nvinfo : EIATTR_KPARAM_INFO
	.align		4
.L_32:
        /*005c*/ 	.byte	0x04, 0x17
        /*005e*/ 	.short	(.L_34 - .L_33)
.L_33:
        /*0060*/ 	.word	0x00000000
        /*0064*/ 	.short	0x0001
        /*0066*/ 	.short	0x0008
        /*0068*/ 	.byte	0x00, 0xf0, 0x21, 0x00


	//----- nvinfo : EIATTR_KPARAM_INFO
	.align		4
.L_34:
        /*006c*/ 	.byte	0x04, 0x17
        /*006e*/ 	.short	(.L_36 - .L_35)
.L_35:
        /*0070*/ 	.word	0x00000000
        /*0074*/ 	.short	0x0000
        /*0076*/ 	.short	0x0000
        /*0078*/ 	.byte	0x00, 0xf0, 0x21, 0x00


	//----- nvinfo : EIATTR_MAXREG_COUNT
	.align		4
.L_36:
        /*007c*/ 	.byte	0x03, 0x1b
        /*007e*/ 	.short	0x00ff


	//----- nvinfo : EIATTR_EXTERNS
	.align		4
        /*0080*/ 	.byte	0x04, 0x0f
        /*0082*/ 	.short	(.L_38 - .L_37)


	//   ....[0]....
	.align		4
.L_37:
        /*0084*/ 	.word	index@(__assertfail)


	//----- nvinfo : EIATTR_COOP_GROUP_MASK_REGIDS
	.align		4
.L_38:
        /*0088*/ 	.byte	0x04, 0x29
        /*008a*/ 	.short	(.L_40 - .L_39)


	//   ....[0]....
.L_39:
        /*008c*/ 	.word	0xffffffff


	//   ....[1]....
        /*0090*/ 	.word	0xffffffff


	//----- nvinfo : EIATTR_COOP_GROUP_INSTR_OFFSETS
	.align		4
.L_40:
        /*0094*/ 	.byte	0x04, 0x28
        /*0096*/ 	.short	(.L_42 - .L_41)


	//   ....[0]....
.L_41:
        /*0098*/ 	.word	0x000013c0


	//   ....[1]....
        /*009c*/ 	.word	0x000013e0


	//----- nvinfo : EIATTR_EXIT_INSTR_OFFSETS
	.align		4
.L_42:
        /*00a0*/ 	.byte	0x04, 0x1c
        /*00a2*/ 	.short	(.L_44 - .L_43)


	//   ....[0]....
.L_43:
        /*00a4*/ 	.word	0x00001870


	//----- nvinfo : EIATTR_MAX_THREADS
	.align		4
.L_44:
        /*00a8*/ 	.byte	0x04, 0x05
        /*00aa*/ 	.short	(.L_46 - .L_45)
.L_45:
        /*00ac*/ 	.word	0x00000080
        /*00b0*/ 	.word	0x00000001
        /*00b4*/ 	.word	0x00000001


	//----- nvinfo : EIATTR_CRS_STACK_SIZE
	.align		4
.L_46:
        /*00b8*/ 	.byte	0x04, 0x1e
        /*00ba*/ 	.short	(.L_48 - .L_47)
.L_47:
        /*00bc*/ 	.word	0x00000000
.L_48:


//--------------------- .nv.rel.action            --------------------------
	.section	.nv.rel.action,"",@"SHT_CUDA_RELOCINFO"
	.align	8
	.sectionentsize	8
        /*0000*/ 	.byte	0x73, 0x00, 0x00, 0x00, 0x00, 0x00, 0x00, 0x00, 0x00, 0x00, 0x00, 0x11, 0x25, 0x00, 0x05, 0x36


//--------------------- .nv.constant0.triton__0d1d2d3d4de5de --------------------------
	.section	.nv.constant0.triton__0d1d2d3d4de5de,"a",@progbits
	.align	4
.nv.constant0.triton__0d1d2d3d4de5de:
	.zero		392


//--------------------- .text.triton__0d1d2d3d4de5de --------------------------
	.section	.text.triton__0d1d2d3d4de5de,"ax",@progbits
	.sectioninfo	@"SHI_REGISTERS=40"
	.align	128
        .global         triton__0d1d2d3d4de5de
        .type           triton__0d1d2d3d4de5de,@function
        .size           triton__0d1d2d3d4de5de,(.L_x_12 - triton__0d1d2d3d4de5de)
        .other          triton__0d1d2d3d4de5de,@"STO_CUDA_ENTRY STV_DEFAULT"
triton__0d1d2d3d4de5de:
.text.triton__0d1d2d3d4de5de:
[----:B------:R-:W-:-:S02]  /*0000*/  MOV R1, c[0x0][0x28] ;  /* 0x00000a0000017a02 */ /* 0x000fc40000000f00 */
[----:B------:R-:W0:Y:S01]  /*0010*/  S2R R29, SR_CTAID.X ;  /* 0x00000000001d7919 */ /* 0x000e220000002500 */
[----:B------:R-:W-:Y:S01]  /*0020*/  MOV R5, 0x8 ;  /* 0x0000000800057802 */ /* 0x000fe20000000f00 */
[----:B------:R-:W-:Y:S02]  /*0030*/  ULDC.64 UR36, c[0x0][0x118] ;  /* 0x0000460000247ab9 */ /* 0x000fe40000000a00 */
[----:B------:R-:W1:Y:S01]  /*0040*/  S2R R8, SR_TID.X ;  /* 0x0000000000087919 */ /* 0x000e620000002100 */
[----:B0-----:R-:W-:-:S04]  /*0050*/  SHF.L.U32 R3, R29, 0x6, RZ ;  /* 0x000000061d037819 */ /* 0x001fc800000006ff */
[--C-:B-1----:R-:W-:Y:S02]  /*0060*/  LOP3.LUT R6, R3, 0x3f, R8.reuse, 0xf8, !PT ;  /* 0x0000003f03067812 */ /* 0x102fe400078ef808 */
[----:B------:R-:W-:-:S03]  /*0070*/  SHF.R.U32.HI R0, RZ, 0x1, R8 ;  /* 0x00000001ff007819 */ /* 0x000fc60000011608 */
[----:B------:R-:W-:Y:S01]  /*0080*/  IMAD.WIDE R6, R6, R5, c[0x0][0x160] ;  /* 0x0000580006067625 */ /* 0x000fe200078e0205 */
[----:B------:R-:W-:-:S05]  /*0090*/  SGXT.U32 R0, R0, 0x6 ;  /* 0x000000060000781a */ /* 0x000fca0000000000 */
[----:B------:R-:W2:Y:S01]  /*00a0*/  LDG.E.EL.64 R6, [R6.64] ;  /* 0x0000002406067981 */ /* 0x000ea2000c2e1b00 */
[----:B------:R-:W-:-:S05]  /*00b0*/  LOP3.LUT R0, R3, R0, RZ, 0xfc, !PT ;  /* 0x0000000003007212 */ /* 0x000fca00078efcff */
[----:B------:R-:W-:-:S06]  /*00c0*/  IMAD.WIDE R4, R0, R5, c[0x0][0x160] ;  /* 0x0000580000047625 */ /* 0x000fcc00078e0205 */
[----:B------:R-:W3:Y:S01]  /*00d0*/  LDG.E.EL.64 R4, [R4.64] ;  /* 0x0000002404047981 */ /* 0x000ee2000c2e1b00 */
[----:B------:R-:W-:Y:S01]  /*00e0*/  BSSY B6, `(.L_x_2) ;  /* 0x0000128000067945 */ /* 0x000fe20003800000 */
[----:B--2---:R-:W-:Y:S02]  /*00f0*/  IADD3 R3, P1, R6, 0x46600, RZ ;  /* 0x0004660006037810 */ /* 0x004fe40007f3e0ff */
[----:B------:R-:W-:Y:S02]  /*0100*/  ISETP.GE.AND P0, PT, R7, RZ, PT ;  /* 0x000000ff0700720c */ /* 0x000fe40003f06270 */
[-C--:B------:R-:W-:Y:S02]  /*0110*/  IADD3.X R9, RZ, R7.reuse, RZ, P1, !PT ;  /* 0x00000007ff097210 */ /* 0x080fe40000ffe4ff */
[----:B------:R-:W-:Y:S02]  /*0120*/  SEL R16, R3, R6, !P0 ;  /* 0x0000000603107207 */ /* 0x000fe40004000000 */
[----:B------:R-:W-:-:S02]  /*0130*/  SEL R2, R9, R7, !P0 ;  /* 0x0000000709027207 */ /* 0x000fc40004000000 */
[----:B------:R-:W-:Y:S02]  /*0140*/  ISETP.GT.U32.AND P0, PT, R16, 0x465ff, PT ;  /* 0x000465ff1000780c */ /* 0x000fe40003f04070 */
[----:B---3--:R-:W-:Y:S02]  /*0150*/  IADD3 R3, P2, R4, 0x46600, RZ ;  /* 0x0004660004037810 */ /* 0x008fe40007f5e0ff */
[----:B------:R-:W-:Y:S02]  /*0160*/  ISETP.GT.U32.AND.EX P0, PT, R2, RZ, PT, P0 ;  /* 0x000000ff0200720c */ /* 0x000fe40003f04100 */
[----:B------:R-:W-:Y:S02]  /*0170*/  ISETP.GE.AND P1, PT, R5, RZ, PT ;  /* 0x000000ff0500720c */ /* 0x000fe40003f26270 */
[----:B------:R-:W-:Y:S02]  /*0180*/  IADD3.X R7, RZ, R5, RZ, P2, !PT ;  /* 0x00000005ff077210 */ /* 0x000fe400017fe4ff */
[----:B------:R-:W-:-:S02]  /*0190*/  SEL R6, R3, R4, !P1 ;  /* 0x0000000403067207 */ /* 0x000fc40004800000 */
[----:B------:R-:W-:-:S05]  /*01a0*/  SEL R5, R7, R5, !P1 ;  /* 0x0000000507057207 */ /* 0x000fca0004800000 */
[----:B------:R-:W-:Y:S05]  /*01b0*/  @P0 BRA `(.L_x_3) ;  /* 0x00000ec000000947 */ /* 0x000fea0003800000 */
[----:B------:R-:W-:Y:S01]  /*01c0*/  LOP3.LUT R4, R8, 0x1, RZ, 0xc0, !PT ;  /* 0x0000000108047812 */ /* 0x000fe200078ec0ff */
[----:B------:R-:W-:Y:S01]  /*01d0*/  IMAD R19, R5, 0x2400, RZ ;  /* 0x0000240005137824 */ /* 0x000fe200078e02ff */
[----:B------:R-:W-:Y:S01]  /*01e0*/  MOV R0, 0xfffffff8 ;  /* 0xfffffff800007802 */ /* 0x000fe20000000f00 */
[----:B------:R-:W-:Y:S01]  /*01f0*/  IMAD.WIDE.U32 R6, R6, 0x2400, RZ ;  /* 0x0000240006067825 */ /* 0x000fe200078e00ff */
[----:B------:R-:W-:Y:S01]  /*0200*/  CS2R R30, SRZ ;  /* 0x00000000001e7805 */ /* 0x000fe2000001ff00 */
[----:B------:R-:W-:Y:S02]  /*0210*/  CS2R R36, SRZ ;  /* 0x0000000000247805 */ /* 0x000fe4000001ff00 */
[----:B------:R-:W-:Y:S01]  /*0220*/  IMAD.WIDE.U32 R4, R4, 0x10, RZ ;  /* 0x0000001004047825 */ /* 0x000fe200078e00ff */
[----:B------:R-:W-:-:S04]  /*0230*/  IADD3 R19, R7, R19, RZ ;  /* 0x0000001307137210 */ /* 0x000fc80007ffe0ff */
[-C--:B------:R-:W-:Y:S02]  /*0240*/  LOP3.LUT R28, R6, R4.reuse, RZ, 0xfc, !PT ;  /* 0x00000004061c7212 */ /* 0x080fe400078efcff */
[-C--:B------:R-:W-:Y:S02]  /*0250*/  LOP3.LUT R19, R19, R5.reuse, RZ, 0xfc, !PT ;  /* 0x0000000513137212 */ /* 0x080fe400078efcff */
[----:B------:R-:W-:Y:S02]  /*0260*/  IADD3 R32, P0, R28, c[0x0][0x168], RZ ;  /* 0x00005a001c207a10 */ /* 0x000fe40007f1e0ff */
[----:B------:R-:W-:Y:S02]  /*0270*/  MOV R18, R4 ;  /* 0x0000000400127202 */ /* 0x000fe40000000f00 */
[----:B------:R-:W-:Y:S02]  /*0280*/  MOV R17, R5 ;  /* 0x0000000500117202 */ /* 0x000fe40000000f00 */
[----:B------:R-:W-:-:S05]  /*0290*/  IADD3.X R33, R19, c[0x0][0x16c], RZ, P0, !PT ;  /* 0x00005b0013217a10 */ /* 0x000fca00007fe4ff */
.L_x_4:
[----:B------:R-:W2:Y:S04]  /*02a0*/  LDG.E.EL.128 R8, [R32.64] ;  /* 0x0000002420087981 */ /* 0x000ea8000c2e1d00 */
[----:B------:R-:W3:Y:S04]  /*02b0*/  LDG.E.EL.128 R12, [R32.64+0x20] ;  /* 0x00002024200c7981 */ /* 0x000ee8000c2e1d00 */
[----:B------:R-:W4:Y:S04]  /*02c0*/  LDG.E.EL.128 R20, [R32.64+0x40] ;  /* 0x0000402420147981 */ /* 0x000f28000c2e1d00 */
[----:B------:R-:W5:Y:S04]  /*02d0*/  LDG.E.EL.128 R24, [R32.64+0x60] ;  /* 0x0000602420187981 */ /* 0x000f68000c2e1d00 */
[----:B------:R-:W5:Y:S01]  /*02e0*/  LDG.E.EL.128 R4, [R32.64+0x80] ;  /* 0x0000802420047981 */ /* 0x000f62000c2e1d00 */
[----:B--2---:R-:W-:Y:S01]  /*02f0*/  FMUL R10, R10, 48 ;  /* 0x424000000a0a7820 */ /* 0x004fe20000400000 */
[----:B------:R-:W-:Y:S01]  /*0300*/  FMUL R11, R11, 48 ;  /* 0x424000000b0b7820 */ /* 0x000fe20000400000 */
[----:B------:R-:W-:Y:S01]  /*0310*/  FMUL R9, R9, 48 ;  /* 0x4240000009097820 */ /* 0x000fe20000400000 */
[----:B------:R-:W-:Y:S01]  /*0320*/  FMUL R8, R8, 48 ;  /* 0x4240000008087820 */ /* 0x000fe20000400000 */
[----:B------:R-:W-:Y:S01]  /*0330*/  FFMA R37, R10, R10, R37 ;  /* 0x0000000a0a257223 */ /* 0x000fe20000000025 */
[----:B---3--:R-:W-:Y:S01]  /*0340*/  FMUL R14, R14, 48 ;  /* 0x424000000e0e7820 */ /* 0x008fe20000400000 */
[----:B------:R-:W-:Y:S01]  /*0350*/  FFMA R36, R11, R11, R36 ;  /* 0x0000000b0b247223 */ /* 0x000fe20000000024 */
[----:B------:R-:W-:Y:S01]  /*0360*/  FFMA R30, R9, R9, R30 ;  /* 0x00000009091e7223 */ /* 0x000fe2000000001e */
[----:B------:R-:W-:Y:S01]  /*0370*/  FFMA R3, R8, R8, R31 ;  /* 0x0000000808037223 */ /* 0x000fe2000000001f */
[----:B------:R-:W-:Y:S01]  /*0380*/  FMUL R15, R15, 48 ;  /* 0x424000000f0f7820 */ /* 0x000fe20000400000 */
[----:B------:R-:W2:Y:S01]  /*0390*/  LDG.E.EL.128 R8, [R32.64+0xa0] ;  /* 0x0000a02420087981 */ /* 0x000ea2000c2e1d00 */
[----:B------:R-:W-:Y:S01]  /*03a0*/  FFMA R37, R14, R14, R37 ;  /* 0x0000000e0e257223 */ /* 0x000fe20000000025 */
[----:B------:R-:W-:Y:S01]  /*03b0*/  FMUL R12, R12, 48 ;  /* 0x424000000c0c7820 */ /* 0x000fe20000400000 */
[----:B------:R-:W-:Y:S01]  /*03c0*/  FMUL R13, R13, 48 ;  /* 0x424000000d0d7820 */ /* 0x000fe20000400000 */
[----:B----4-:R-:W-:Y:S01]  /*03d0*/  FMUL R14, R22, 48 ;  /* 0x42400000160e7820 */ /* 0x010fe20000400000 */
[----:B------:R-:W-:Y:S01]  /*03e0*/  FMUL R34, R23, 48 ;  /* 0x4240000017227820 */ /* 0x000fe20000400000 */
[----:B------:R-:W-:Y:S01]  /*03f0*/  FMUL R23, R21, 48 ;  /* 0x4240000015177820 */ /* 0x000fe20000400000 */
[----:B------:R-:W-:Y:S01]  /*0400*/  FFMA R31, R15, R15, R36 ;  /* 0x0000000f0f1f7223 */ /* 0x000fe20000000024 */
[----:B------:R-:W-:Y:S01]  /*0410*/  FFMA R22, R12, R12, R3 ;  /* 0x0000000c0c167223 */ /* 0x000fe20000000003 */
[----:B------:R-:W-:Y:S01]  /*0420*/  FMUL R21, R20, 48 ;  /* 0x4240000014157820 */ /* 0x000fe20000400000 */
[----:B------:R-:W-:Y:S01]  /*0430*/  FFMA R30, R13, R13, R30 ;  /* 0x0000000d0d1e7223 */ /* 0x000fe2000000001e */
[----:B------:R-:W-:Y:S01]  /*0440*/  FFMA R3, R14, R14, R37 ;  /* 0x0000000e0e037223 */ /* 0x000fe20000000025 */
[----:B------:R-:W-:Y:S01]  /*0450*/  FFMA R31, R34, R34, R31 ;  /* 0x00000022221f7223 */ /* 0x000fe2000000001f */
[----:B------:R-:W3:Y:S01]  /*0460*/  LDG.E.EL.128 R12, [R32.64+0xc0] ;  /* 0x0000c024200c7981 */ /* 0x000ee2000c2e1d00 */
[----:B-----5:R-:W-:Y:S01]  /*0470*/  FMUL R36, R27, 48 ;  /* 0x424000001b247820 */ /* 0x020fe20000400000 */
[----:B------:R-:W-:Y:S01]  /*0480*/  FFMA R30, R23, R23, R30 ;  /* 0x00000017171e7223 */ /* 0x000fe2000000001e */
[----:B------:R-:W-:Y:S01]  /*0490*/  FFMA R34, R21, R21, R22 ;  /* 0x0000001515227223 */ /* 0x000fe20000000016 */
[----:B------:R-:W-:Y:S01]  /*04a0*/  FMUL R27, R25, 48 ;  /* 0x42400000191b7820 */ /* 0x000fe20000400000 */
[----:B------:R-:W-:Y:S01]  /*04b0*/  FMUL R26, R26, 48 ;  /* 0x424000001a1a7820 */ /* 0x000fe20000400000 */
[----:B------:R-:W4:Y:S01]  /*04c0*/  LDG.E.EL.128 R20, [R32.64+0xe0] ;  /* 0x0000e02420147981 */ /* 0x000f22000c2e1d00 */
[----:B------:R-:W-:Y:S01]  /*04d0*/  FMUL R25, R24, 48 ;  /* 0x4240000018197820 */ /* 0x000fe20000400000 */
[----:B------:R-:W-:Y:S01]  /*04e0*/  FFMA R30, R27, R27, R30 ;  /* 0x0000001b1b1e7223 */ /* 0x000fe2000000001e */
[----:B------:R-:W-:-:S02]  /*04f0*/  FFMA R3, R26, R26, R3 ;  /* 0x0000001a1a037223 */ /* 0x000fc40000000003 */
[----:B------:R-:W-:Y:S02]  /*0500*/  FFMA R34, R25, R25, R34 ;  /* 0x0000001919227223 */ /* 0x000fe40000000022 */
[----:B------:R-:W5:Y:S01]  /*0510*/  LDG.E.EL.128 R24, [R32.64+0x100] ;  /* 0x0001002420187981 */ /* 0x000f62000c2e1d00 */
[----:B------:R-:W-:Y:S01]  /*0520*/  FFMA R31, R36, R36, R31 ;  /* 0x00000024241f7223 */ /* 0x000fe2000000001f */
[----:B------:R-:W-:Y:S01]  /*0530*/  FMUL R36, R7, 48 ;  /* 0x4240000007247820 */ /* 0x000fe20000400000 */
[----:B------:R-:W-:Y:S01]  /*0540*/  FMUL R6, R6, 48 ;  /* 0x4240000006067820 */ /* 0x000fe20000400000 */
[----:B------:R-:W-:-:S03]  /*0550*/  FMUL R7, R5, 48 ;  /* 0x4240000005077820 */ /* 0x000fc60000400000 */
[----:B------:R-:W-:Y:S01]  /*0560*/  FFMA R5, R6, R6, R3 ;  /* 0x0000000606057223 */ /* 0x000fe20000000003 */
[----:B------:R-:W-:Y:S01]  /*0570*/  FFMA R3, R7, R7, R30 ;  /* 0x0000000707037223 */ /* 0x000fe2000000001e */
[----:B------:R-:W-:Y:S01]  /*0580*/  FMUL R7, R4, 48 ;  /* 0x4240000004077820 */ /* 0x000fe20000400000 */
[----:B------:R-:W-:-:S03]  /*0590*/  FFMA R31, R36, R36, R31 ;  /* 0x00000024241f7223 */ /* 0x000fc6000000001f */
[----:B------:R-:W-:Y:S01]  /*05a0*/  FFMA R34, R7, R7, R34 ;  /* 0x0000000707227223 */ /* 0x000fe20000000022 */
[----:B--2---:R-:W-:Y:S01]  /*05b0*/  FMUL R10, R10, 48 ;  /* 0x424000000a0a7820 */ /* 0x004fe20000400000 */
[----:B------:R-:W-:-:S03]  /*05c0*/  FMUL R4, R11, 48 ;  /* 0x424000000b047820 */ /* 0x000fc60000400000 */
[----:B------:R-:W-:Y:S01]  /*05d0*/  FFMA R30, R10, R10, R5 ;  /* 0x0000000a0a1e7223 */ /* 0x000fe20000000005 */
[----:B------:R-:W-:Y:S01]  /*05e0*/  FMUL R10, R9, 48 ;  /* 0x42400000090a7820 */ /* 0x000fe20000400000 */
[----:B------:R-:W-:Y:S01]  /*05f0*/  FMUL R9, R8, 48 ;  /* 0x4240000008097820 */ /* 0x000fe20000400000 */
[----:B------:R-:W-:Y:S02]  /*0600*/  FFMA R31, R4, R4, R31 ;  /* 0x00000004041f7223 */ /* 0x000fe4000000001f */
[----:B------:R-:W2:Y:S01]  /*0610*/  LDG.E.EL.128 R4, [R32.64+0x120] ;  /* 0x0001202420047981 */ /* 0x000ea2000c2e1d00 */
[----:B---3--:R-:W-:Y:S01]  /*0620*/  FMUL R8, R15, 48 ;  /* 0x424000000f087820 */ /* 0x008fe20000400000 */
[----:B------:R-:W-:Y:S01]  /*0630*/  FMUL R11, R14, 48 ;  /* 0x424000000e0b7820 */ /* 0x000fe20000400000 */
[----:B------:R-:W-:Y:S01]  /*0640*/  FMUL R14, R13, 48 ;  /* 0x424000000d0e7820 */ /* 0x000fe20000400000 */
[----:B------:R-:W-:Y:S01]  /*0650*/  FMUL R13, R12, 48 ;  /* 0x424000000c0d7820 */ /* 0x000fe20000400000 */
[----:B------:R-:W-:Y:S01]  /*0660*/  FFMA R3, R10, R10, R3 ;  /* 0x0000000a0a037223 */ /* 0x000fe20000000003 */
[----:B------:R-:W-:Y:S01]  /*0670*/  FFMA R30, R11, R11, R30 ;  /* 0x0000000b0b1e7223 */ /* 0x000fe2000000001e */
[----:B----4-:R-:W-:Y:S01]  /*0680*/  FMUL R12, R23, 48 ;  /* 0x42400000170c7820 */ /* 0x010fe20000400000 */
[----:B------:R-:W-:Y:S01]  /*0690*/  FMUL R23, R22, 48 ;  /* 0x4240000016177820 */ /* 0x000fe20000400000 */
[----:B------:R-:W-:Y:S01]  /*06a0*/  FFMA R34, R9, R9, R34 ;  /* 0x0000000909227223 */ /* 0x000fe20000000022 */
[----:B------:R-:W-:Y:S01]  /*06b0*/  FFMA R31, R8, R8, R31 ;  /* 0x00000008081f7223 */ /* 0x000fe2000000001f */
[----:B------:R-:W-:Y:S01]  /*06c0*/  FMUL R22, R21, 48 ;  /* 0x4240000015167820 */ /* 0x000fe20000400000 */
[----:B------:R-:W3:Y:S01]  /*06d0*/  LDG.E.EL.128 R8, [R32.64+0x140] ;  /* 0x0001402420087981 */ /* 0x000ee2000c2e1d00 */
[----:B------:R-:W-:Y:S01]  /*06e0*/  FFMA R21, R23, R23, R30 ;  /* 0x0000001717157223 */ /* 0x000fe2000000001e */
[----:B------:R-:W-:Y:S01]  /*06f0*/  FFMA R31, R12, R12, R31 ;  /* 0x0000000c0c1f7223 */ /* 0x000fe2000000001f */
[----:B-----5:R-:W-:Y:S01]  /*0700*/  FMUL R30, R27, 48 ;  /* 0x424000001b1e7820 */ /* 0x020fe20000400000 */
[----:B------:R-:W-:Y:S01]  /*0710*/  FMUL R26, R26, 48 ;  /* 0x424000001a1a7820 */ /* 0x000fe20000400000 */
[----:B------:R-:W-:Y:S01]  /*0720*/  FFMA R3, R14, R14, R3 ;  /* 0x0000000e0e037223 */ /* 0x000fe20000000003 */
[----:B------:R-:W-:Y:S01]  /*0730*/  FFMA R34, R13, R13, R34 ;  /* 0x0000000d0d227223 */ /* 0x000fe20000000022 */
[----:B------:R-:W-:Y:S01]  /*0740*/  FMUL R23, R20, 48 ;  /* 0x4240000014177820 */ /* 0x000fe20000400000 */
[----:B------:R-:W4:Y:S01]  /*0750*/  LDG.E.EL.128 R12, [R32.64+0x160] ;  /* 0x00016024200c7981 */ /* 0x000f22000c2e1d00 */
[----:B------:R-:W-:Y:S01]  /*0760*/  FFMA R30, R30, R30, R31 ;  /* 0x0000001e1e1e7223 */ /* 0x000fe2000000001f */
[----:B------:R-:W-:Y:S01]  /*0770*/  FFMA R31, R26, R26, R21 ;  /* 0x0000001a1a1f7223 */ /* 0x000fe20000000015 */
[----:B------:R-:W-:Y:S01]  /*0780*/  FMUL R26, R25, 48 ;  /* 0x42400000191a7820 */ /* 0x000fe20000400000 */
[----:B------:R-:W-:Y:S01]  /*0790*/  FMUL R25, R24, 48 ;  /* 0x4240000018197820 */ /* 0x000fe20000400000 */
[----:B------:R-:W-:Y:S01]  /*07a0*/  FFMA R3, R22, R22, R3 ;  /* 0x0000001616037223 */ /* 0x000fe20000000003 */
[----:B------:R-:W-:-:S02]  /*07b0*/  FFMA R34, R23, R23, R34 ;  /* 0x0000001717227223 */ /* 0x000fc40000000022 */
[----:B------:R-:W5:Y:S01]  /*07c0*/  LDG.E.EL.128 R20, [R32.64+0x180] ;  /* 0x0001802420147981 */ /* 0x000f62000c2e1d00 */
[----:B------:R-:W-:Y:S01]  /*07d0*/  FFMA R3, R26, R26, R3 ;  /* 0x0000001a1a037223 */ /* 0x000fe20000000003 */
[----:B------:R-:W-:Y:S02]  /*07e0*/  FFMA R34, R25, R25, R34 ;  /* 0x0000001919227223 */ /* 0x000fe40000000022 */
[----:B------:R-:W5:Y:S01]  /*07f0*/  LDG.E.EL.128 R24, [R32.64+0x1a0] ;  /* 0x0001a02420187981 */ /* 0x000f62000c2e1d00 */
[----:B--2---:R-:W-:Y:S01]  /*0800*/  FMUL R7, R7, 48 ;  /* 0x4240000007077820 */ /* 0x004fe20000400000 */
[----:B------:R-:W-:Y:S01]  /*0810*/  FMUL R36, R6, 48 ;  /* 0x4240000006247820 */ /* 0x000fe20000400000 */
[----:B------:R-:W-:Y:S01]  /*0820*/  FMUL R6, R5, 48 ;  /* 0x4240000005067820 */ /* 0x000fe20000400000 */
[----:B------:R-:W-:Y:S01]  /*0830*/  FMUL R5, R4, 48 ;  /* 0x4240000004057820 */ /* 0x000fe20000400000 */
[----:B------:R-:W-:Y:S01]  /*0840*/  FFMA R30, R7, R7, R30 ;  /* 0x00000007071e7223 */ /* 0x000fe2000000001e */
[----:B------:R-:W-:Y:S01]  /*0850*/  FFMA R31, R36, R36, R31 ;  /* 0x00000024241f7223 */ /* 0x000fe2000000001f */
[----:B------:R-:W-:Y:S01]  /*0860*/  FFMA R3, R6, R6, R3 ;  /* 0x0000000606037223 */ /* 0x000fe20000000003 */
[----:B------:R-:W-:Y:S01]  /*0870*/  FFMA R34, R5, R5, R34 ;  /* 0x0000000505227223 */ /* 0x000fe20000000022 */
[----:B---3--:R-:W-:Y:S01]  /*0880*/  FMUL R11, R11, 48 ;  /* 0x424000000b0b7820 */ /* 0x008fe20000400000 */
[----:B------:R-:W-:Y:S01]  /*0890*/  FMUL R4, R10, 48 ;  /* 0x424000000a047820 */ /* 0x000fe20000400000 */
[----:B------:R-:W-:-:S02]  /*08a0*/  FMUL R36, R9, 48 ;  /* 0x4240000009247820 */ /* 0x000fc40000400000 */
[----:B------:R-:W-:Y:S01]  /*08b0*/  FFMA R10, R11, R11, R30 ;  /* 0x0000000b0b0a7223 */ /* 0x000fe2000000001e */
[----:B------:R-:W-:Y:S01]  /*08c0*/  FFMA R30, R4, R4, R31 ;  /* 0x00000004041e7223 */ /* 0x000fe2000000001f */
[----:B------:R-:W-:Y:S01]  /*08d0*/  FMUL R9, R8, 48 ;  /* 0x4240000008097820 */ /* 0x000fe20000400000 */
[----:B------:R-:W-:Y:S01]  /*08e0*/  FFMA R3, R36, R36, R3 ;  /* 0x0000002424037223 */ /* 0x000fe20000000003 */
[----:B----4-:R-:W-:Y:S01]  /*08f0*/  FMUL R31, R14, 48 ;  /* 0x424000000e1f7820 */ /* 0x010fe20000400000 */
[----:B------:R-:W-:Y:S01]  /*0900*/  FMUL R14, R13, 48 ;  /* 0x424000000d0e7820 */ /* 0x000fe20000400000 */
[----:B------:R-:W-:Y:S01]  /*0910*/  FMUL R15, R15, 48 ;  /* 0x424000000f0f7820 */ /* 0x000fe20000400000 */
[----:B------:R-:W2:Y:S01]  /*0920*/  LDG.E.EL.128 R4, [R32.64+0x1c0] ;  /* 0x0001c02420047981 */ /* 0x000ea2000c2e1d00 */
[----:B------:R-:W-:Y:S01]  /*0930*/  FFMA R30, R31, R31, R30 ;  /* 0x0000001f1f1e7223 */ /* 0x000fe2000000001e */
[----:B------:R-:W-:Y:S01]  /*0940*/  FFMA R3, R14, R14, R3 ;  /* 0x0000000e0e037223 */ /* 0x000fe20000000003 */
[----:B------:R-:W-:Y:S01]  /*0950*/  FMUL R13, R12, 48 ;  /* 0x424000000c0d7820 */ /* 0x000fe20000400000 */
[----:B------:R-:W-:Y:S01]  /*0960*/  FFMA R34, R9, R9, R34 ;  /* 0x0000000909227223 */ /* 0x000fe20000000022 */
[----:B------:R-:W-:Y:S01]  /*0970*/  FFMA R15, R15, R15, R10 ;  /* 0x0000000f0f0f7223 */ /* 0x000fe2000000000a */
[----:B-----5:R-:W-:Y:S01]  /*0980*/  FMUL R14, R23, 48 ;  /* 0x42400000170e7820 */ /* 0x020fe20000400000 */
[----:B------:R-:W-:Y:S01]  /*0990*/  FMUL R31, R22, 48 ;  /* 0x42400000161f7820 */ /* 0x000fe20000400000 */
[----:B------:R-:W-:Y:S01]  /*09a0*/  FMUL R12, R21, 48 ;  /* 0x42400000150c7820 */ /* 0x000fe20000400000 */
[----:B------:R-:W3:Y:S01]  /*09b0*/  LDG.E.EL.128 R8, [R32.64+0x1e0] ;  /* 0x0001e02420087981 */ /* 0x000ee2000c2e1d00 */
[----:B------:R-:W-:Y:S01]  /*09c0*/  FMUL R26, R26, 48 ;  /* 0x424000001a1a7820 */ /* 0x000fe20000400000 */
[----:B------:R-:W-:Y:S01]  /*09d0*/  FFMA R31, R31, R31, R30 ;  /* 0x0000001f1f1f7223 */ /* 0x000fe2000000001e */
[----:B------:R-:W-:Y:S01]  /*09e0*/  FFMA R34, R13, R13, R34 ;  /* 0x0000000d0d227223 */ /* 0x000fe20000000022 */
[----:B------:R-:W-:Y:S01]  /*09f0*/  FFMA R21, R14, R14, R15 ;  /* 0x0000000e0e157223 */ /* 0x000fe2000000000f */
[----:B------:R-:W-:Y:S01]  /*0a00*/  FFMA R3, R12, R12, R3 ;  /* 0x0000000c0c037223 */ /* 0x000fe20000000003 */
[----:B------:R-:W-:Y:S01]  /*0a10*/  FMUL R23, R20, 48 ;  /* 0x4240000014177820 */ /* 0x000fe20000400000 */
[----:B------:R-:W4:Y:S01]  /*0a20*/  LDG.E.EL.128 R12, [R32.64+0x200] ;  /* 0x00020024200c7981 */ /* 0x000f22000c2e1d00 */
[----:B------:R-:W-:Y:S01]  /*0a30*/  FMUL R30, R27, 48 ;  /* 0x424000001b1e7820 */ /* 0x000fe20000400000 */
[----:B------:R-:W-:Y:S01]  /*0a40*/  FFMA R31, R26, R26, R31 ;  /* 0x0000001a1a1f7223 */ /* 0x000fe2000000001f */
[----:B------:R-:W-:Y:S01]  /*0a50*/  FMUL R26, R25, 48 ;  /* 0x42400000191a7820 */ /* 0x000fe20000400000 */
[----:B------:R-:W-:Y:S01]  /*0a60*/  FFMA R34, R23, R23, R34 ;  /* 0x0000001717227223 */ /* 0x000fe20000000022 */
[----:B------:R-:W-:Y:S01]  /*0a70*/  FFMA R30, R30, R30, R21 ;  /* 0x0000001e1e1e7223 */ /* 0x000fe20000000015 */
[----:B------:R-:W-:Y:S01]  /*0a80*/  FMUL R25, R24, 48 ;  /* 0x4240000018197820 */ /* 0x000fe20000400000 */
[----:B------:R-:W5:Y:S01]  /*0a90*/  LDG.E.EL.128 R20, [R32.64+0x220] ;  /* 0x0002202420147981 */ /* 0x000f62000c2e1d00 */
[----:B------:R-:W-:-:S02]  /*0aa0*/  FFMA R3, R26, R26, R3 ;  /* 0x0000001a1a037223 */ /* 0x000fc40000000003 */
        /* <DEDUP_REMOVED lines=9> */
[----:B---3--:R-:W-:Y:S01]  /*0b40*/  FMUL R11, R11, 48 ;  /* 0x424000000b0b7820 */ /* 0x008fe20000400000 */
[----:B------:R-:W-:Y:S01]  /*0b50*/  FMUL R10, R10, 48 ;  /* 0x424000000a0a7820 */ /* 0x000fe20000400000 */
[----:B------:R-:W-:Y:S01]  /*0b60*/  FMUL R36, R9, 48 ;  /* 0x4240000009247820 */ /* 0x000fe20000400000 */
[----:B------:R-:W-:Y:S01]  /*0b70*/  FFMA R34, R5, R5, R34 ;  /* 0x0000000505227223 */ /* 0x000fe20000000022 */
[----:B------:R-:W-:Y:S01]  /*0b80*/  FFMA R30, R11, R11, R30 ;  /* 0x0000000b0b1e7223 */ /* 0x000fe2000000001e */
[----:B------:R-:W-:Y:S01]  /*0b90*/  FMUL R9, R8, 48 ;  /* 0x4240000008097820 */ /* 0x000fe20000400000 */
[----:B------:R-:W-:Y:S01]  /*0ba0*/  FFMA R10, R10, R10, R31 ;  /* 0x0000000a0a0a7223 */ /* 0x000fe2000000001f */
[----:B------:R-:W-:Y:S01]  /*0bb0*/  FFMA R3, R36, R36, R3 ;  /* 0x0000002424037223 */ /* 0x000fe20000000003 */
[----:B----4-:R-:W-:Y:S01]  /*0bc0*/  FMUL R15, R15, 48 ;  /* 0x424000000f0f7820 */ /* 0x010fe20000400000 */
[----:B------:R-:W-:Y:S01]  /*0bd0*/  FMUL R11, R14, 48 ;  /* 0x424000000e0b7820 */ /* 0x000fe20000400000 */
[----:B------:R-:W-:Y:S01]  /*0be0*/  FMUL R8, R13, 48 ;  /* 0x424000000d087820 */ /* 0x000fe20000400000 */
[----:B------:R0:W2:Y:S01]  /*0bf0*/  LDG.E.EL.128 R4, [R32.64+0x260] ;  /* 0x0002602420047981 */ /* 0x0000a2000c2e1d00 */
[----:B------:R-:W-:Y:S01]  /*0c00*/  FFMA R34, R9, R9, R34 ;  /* 0x0000000909227223 */ /* 0x000fe20000000022 */
[----:B------:R-:W-:Y:S01]  /*0c10*/  FMUL R9, R12, 48 ;  /* 0x424000000c097820 */ /* 0x000fe20000400000 */
[----:B------:R-:W-:Y:S01]  /*0c20*/  FFMA R10, R11, R11, R10 ;  /* 0x0000000b0b0a7223 */ /* 0x000fe2000000000a */
[----:B------:R-:W-:Y:S01]  /*0c30*/  FFMA R31, R8, R8, R3 ;  /* 0x00000008081f7223 */ /* 0x000fe20000000003 */
[----:B------:R-:W-:Y:S01]  /*0c40*/  FFMA R30, R15, R15, R30 ;  /* 0x0000000f0f1e7223 */ /* 0x000fe2000000001e */
[----:B-----5:R-:W-:Y:S01]  /*0c50*/  FMUL R23, R23, 48 ;  /* 0x4240000017177820 */ /* 0x020fe20000400000 */
[----:B------:R-:W-:Y:S01]  /*0c60*/  FMUL R11, R22, 48 ;  /* 0x42400000160b7820 */ /* 0x000fe20000400000 */
[----:B------:R-:W-:Y:S01]  /*0c70*/  FMUL R8, R21, 48 ;  /* 0x4240000015087820 */ /* 0x000fe20000400000 */
[----:B------:R0:W3:Y:S01]  /*0c80*/  LDG.E.EL.128 R12, [R32.64+0x280] ;  /* 0x00028024200c7981 */ /* 0x0000e2000c2e1d00 */
[----:B------:R-:W-:Y:S01]  /*0c90*/  FFMA R34, R9, R9, R34 ;  /* 0x0000000909227223 */ /* 0x000fe20000000022 */
[----:B------:R-:W-:Y:S01]  /*0ca0*/  FMUL R21, R20, 48 ;  /* 0x4240000014157820 */ /* 0x000fe20000400000 */
[----:B------:R-:W-:Y:S01]  /*0cb0*/  FFMA R3, R23, R23, R30 ;  /* 0x0000001717037223 */ /* 0x000fe2000000001e */
[----:B------:R-:W-:Y:S01]  /*0cc0*/  FFMA R30, R11, R11, R10 ;  /* 0x0000000b0b1e7223 */ /* 0x000fe2000000000a */
[----:B------:R-:W-:Y:S01]  /*0cd0*/  FFMA R31, R8, R8, R31 ;  /* 0x00000008081f7223 */ /* 0x000fe2000000001f */
[----:B------:R-:W-:Y:S01]  /*0ce0*/  FMUL R20, R27, 48 ;  /* 0x424000001b147820 */ /* 0x000fe20000400000 */
[----:B------:R-:W-:Y:S01]  /*0cf0*/  FMUL R23, R26, 48 ;  /* 0x424000001a177820 */ /* 0x000fe20000400000 */
[----:B------:R0:W4:Y:S01]  /*0d00*/  LDG.E.EL.128 R8, [R32.64+0x2a0] ;  /* 0x0002a02420087981 */ /* 0x000122000c2e1d00 */
[----:B------:R-:W-:Y:S01]  /*0d10*/  FFMA R26, R21, R21, R34 ;  /* 0x00000015151a7223 */ /* 0x000fe20000000022 */
[----:B------:R-:W-:Y:S01]  /*0d20*/  FMUL R34, R25, 48 ;  /* 0x4240000019227820 */ /* 0x000fe20000400000 */
[----:B------:R-:W-:Y:S01]  /*0d30*/  FMUL R25, R24, 48 ;  /* 0x4240000018197820 */ /* 0x000fe20000400000 */
[----:B------:R-:W-:Y:S01]  /*0d40*/  FFMA R3, R20, R20, R3 ;  /* 0x0000001414037223 */ /* 0x000fe20000000003 */
[----:B------:R-:W-:-:S02]  /*0d50*/  FFMA R30, R23, R23, R30 ;  /* 0x00000017171e7223 */ /* 0x000fc4000000001e */
[----:B------:R0:W5:Y:S01]  /*0d60*/  LDG.E.EL.128 R20, [R32.64+0x2c0] ;  /* 0x0002c02420147981 */ /* 0x000162000c2e1d00 */
[----:B------:R-:W-:Y:S01]  /*0d70*/  FFMA R34, R34, R34, R31 ;  /* 0x0000002222227223 */ /* 0x000fe2000000001f */
[----:B------:R-:W-:Y:S02]  /*0d80*/  FFMA R31, R25, R25, R26 ;  /* 0x00000019191f7223 */ /* 0x000fe4000000001a */
[----:B------:R0:W5:Y:S01]  /*0d90*/  LDG.E.EL.128 R24, [R32.64+0x2e0] ;  /* 0x0002e02420187981 */ /* 0x000162000c2e1d00 */
[----:B------:R-:W-:Y:S02]  /*0da0*/  IADD3 R0, R0, 0xc0, RZ ;  /* 0x000000c000007810 */ /* 0x000fe40007ffe0ff */
[----:B0-----:R-:W-:-:S04]  /*0db0*/  IADD3 R32, P0, R32, 0x300, RZ ;  /* 0x0000030020207810 */ /* 0x001fc80007f1e0ff */
[----:B------:R-:W-:Y:S02]  /*0dc0*/  IADD3.X R33, RZ, R33, RZ, P0, !PT ;  /* 0x00000021ff217210 */ /* 0x000fe400007fe4ff */
[----:B------:R-:W-:Y:S01]  /*0dd0*/  ISETP.GE.U32.AND P0, PT, R0, 0x8f8, PT ;  /* 0x000008f80000780c */ /* 0x000fe20003f06070 */
        /* <DEDUP_REMOVED lines=10> */
[----:B------:R-:W-:Y:S01]  /*0e80*/  FMUL R13, R13, 48 ;  /* 0x424000000d0d7820 */ /* 0x000fe20000400000 */
[----:B------:R-:W-:Y:S01]  /*0e90*/  FMUL R12, R12, 48 ;  /* 0x424000000c0c7820 */ /* 0x000fe20000400000 */
[----:B------:R-:W-:Y:S01]  /*0ea0*/  FFMA R3, R4, R4, R3 ;  /* 0x0000000404037223 */ /* 0x000fe20000000003 */
[----:B------:R-:W-:Y:S01]  /*0eb0*/  FFMA R30, R5, R5, R30 ;  /* 0x00000005051e7223 */ /* 0x000fe2000000001e */
[----:B------:R-:W-:Y:S01]  /*0ec0*/  FFMA R34, R13, R13, R34 ;  /* 0x0000000d0d227223 */ /* 0x000fe20000000022 */
[----:B------:R-:W-:Y:S01]  /*0ed0*/  FFMA R31, R12, R12, R31 ;  /* 0x0000000c0c1f7223 */ /* 0x000fe2000000001f */
[----:B----4-:R-:W-:Y:S01]  /*0ee0*/  FMUL R4, R11, 48 ;  /* 0x424000000b047820 */ /* 0x010fe20000400000 */
[----:B------:R-:W-:Y:S01]  /*0ef0*/  FMUL R5, R10, 48 ;  /* 0x424000000a057820 */ /* 0x000fe20000400000 */
[----:B------:R-:W-:Y:S01]  /*0f00*/  FMUL R9, R9, 48 ;  /* 0x4240000009097820 */ /* 0x000fe20000400000 */
[----:B------:R-:W-:Y:S01]  /*0f10*/  FMUL R8, R8, 48 ;  /* 0x4240000008087820 */ /* 0x000fe20000400000 */
[----:B------:R-:W-:Y:S01]  /*0f20*/  FFMA R3, R4, R4, R3 ;  /* 0x0000000404037223 */ /* 0x000fe20000000003 */
[----:B------:R-:W-:Y:S01]  /*0f30*/  FFMA R30, R5, R5, R30 ;  /* 0x00000005051e7223 */ /* 0x000fe2000000001e */
[----:B------:R-:W-:Y:S01]  /*0f40*/  FFMA R34, R9, R9, R34 ;  /* 0x0000000909227223 */ /* 0x000fe20000000022 */
[----:B------:R-:W-:Y:S01]  /*0f50*/  FFMA R31, R8, R8, R31 ;  /* 0x00000008081f7223 */ /* 0x000fe2000000001f */
[----:B-----5:R-:W-:Y:S01]  /*0f60*/  FMUL R4, R23, 48 ;  /* 0x4240000017047820 */ /* 0x020fe20000400000 */
[----:B------:R-:W-:Y:S01]  /*0f70*/  FMUL R5, R22, 48 ;  /* 0x4240000016057820 */ /* 0x000fe20000400000 */
[----:B------:R-:W-:Y:S01]  /*0f80*/  FMUL R21, R21, 48 ;  /* 0x4240000015157820 */ /* 0x000fe20000400000 */
[----:B------:R-:W-:Y:S01]  /*0f90*/  FMUL R20, R20, 48 ;  /* 0x4240000014147820 */ /* 0x000fe20000400000 */
[----:B------:R-:W-:Y:S01]  /*0fa0*/  FFMA R4, R4, R4, R3 ;  /* 0x0000000404047223 */ /* 0x000fe20000000003 */
[----:B------:R-:W-:Y:S01]  /*0fb0*/  FFMA R5, R5, R5, R30 ;  /* 0x0000000505057223 */ /* 0x000fe2000000001e */
[----:B------:R-:W-:Y:S01]  /*0fc0*/  FFMA R34, R21, R21, R34 ;  /* 0x0000001515227223 */ /* 0x000fe20000000022 */
[----:B------:R-:W-:Y:S01]  /*0fd0*/  FFMA R31, R20, R20, R31 ;  /* 0x00000014141f7223 */ /* 0x000fe2000000001f */
[----:B------:R-:W-:Y:S01]  /*0fe0*/  FMUL R27, R27, 48 ;  /* 0x424000001b1b7820 */ /* 0x000fe20000400000 */
[----:B------:R-:W-:Y:S01]  /*0ff0*/  FMUL R26, R26, 48 ;  /* 0x424000001a1a7820 */ /* 0x000fe20000400000 */
[----:B------:R-:W-:Y:S01]  /*1000*/  FMUL R25, R25, 48 ;  /* 0x4240000019197820 */ /* 0x000fe20000400000 */
[----:B------:R-:W-:Y:S01]  /*1010*/  FMUL R24, R24, 48 ;  /* 0x4240000018187820 */ /* 0x000fe20000400000 */
[----:B------:R-:W-:Y:S01]  /*1020*/  FFMA R36, R27, R27, R4 ;  /* 0x0000001b1b247223 */ /* 0x000fe20000000004 */
[----:B------:R-:W-:Y:S01]  /*1030*/  FFMA R37, R26, R26, R5 ;  /* 0x0000001a1a257223 */ /* 0x000fe20000000005 */
[----:B------:R-:W-:Y:S01]  /*1040*/  FFMA R30, R25, R25, R34 ;  /* 0x00000019191e7223 */ /* 0x000fe20000000022 */
[----:B------:R-:W-:Y:S01]  /*1050*/  FFMA R31, R24, R24, R31 ;  /* 0x00000018181f7223 */ /* 0x000fe2000000001f */
[----:B------:R-:W-:Y:S05]  /*1060*/  @!P0 BRA `(.L_x_4) ;  /* 0xfffff23000008947 */ /* 0x000fea000383ffff */
[----:B------:R-:W-:Y:S05]  /*1070*/  BRA `(.L_x_5) ;  /* 0x000002e000007947 */ /* 0x000fea0003800000 */
.L_x_3:
[----:B------:R-:W-:Y:S01]  /*1080*/  LOP3.LUT R7, R8, 0x1, RZ, 0xc0, !PT ;  /* 0x0000000108077812 */ /* 0x000fe200078ec0ff */
[----:B------:R-:W-:Y:S01]  /*1090*/  IMAD R3, R5, 0x2400, RZ ;  /* 0x0000240005037824 */ /* 0x000fe200078e02ff */
[----:B------:R-:W-:Y:S01]  /*10a0*/  CS2R R30, SRZ ;  /* 0x00000000001e7805 */ /* 0x000fe2000001ff00 */
[----:B------:R-:W-:Y:S01]  /*10b0*/  IMAD.WIDE.U32 R4, R6, 0x2400, RZ ;  /* 0x0000240006047825 */ /* 0x000fe200078e00ff */
[----:B------:R-:W-:Y:S01]  /*10c0*/  MOV R24, 0xfffffff8 ;  /* 0xfffffff800187802 */ /* 0x000fe20000000f00 */
[----:B------:R-:W-:-:S02]  /*10d0*/  CS2R R36, SRZ ;  /* 0x0000000000247805 */ /* 0x000fc4000001ff00 */
[----:B------:R-:W-:Y:S01]  /*10e0*/  IMAD.WIDE.U32 R6, R7, 0x10, RZ ;  /* 0x0000001007067825 */ /* 0x000fe200078e00ff */
[----:B------:R-:W-:-:S04]  /*10f0*/  IADD3 R3, R5, R3, RZ ;  /* 0x0000000305037210 */ /* 0x000fc80007ffe0ff */
[-C--:B------:R-:W-:Y:S02]  /*1100*/  LOP3.LUT R28, R4, R6.reuse, RZ, 0xfc, !PT ;  /* 0x00000006041c7212 */ /* 0x080fe400078efcff */
[-C--:B------:R-:W-:Y:S02]  /*1110*/  LOP3.LUT R19, R3, R7.reuse, RZ, 0xfc, !PT ;  /* 0x0000000703137212 */ /* 0x080fe400078efcff */
[----:B------:R-:W-:Y:S02]  /*1120*/  IADD3 R22, P0, R28, c[0x0][0x168], RZ ;  /* 0x00005a001c167a10 */ /* 0x000fe40007f1e0ff */
[----:B------:R-:W-:Y:S02]  /*1130*/  MOV R18, R6 ;  /* 0x0000000600127202 */ /* 0x000fe40000000f00 */
[----:B------:R-:W-:Y:S02]  /*1140*/  MOV R17, R7 ;  /* 0x0000000700117202 */ /* 0x000fe40000000f00 */
[----:B------:R-:W-:-:S02]  /*1150*/  IADD3.X R23, R19, c[0x0][0x16c], RZ, P0, !PT ;  /* 0x00005b0013177a10 */ /* 0x000fc400007fe4ff */
.L_x_6:
[----:B------:R-:W-:Y:S01]  /*1160*/  UMOV UR8, 32@lo(assertMessage_0) ;  /* 0x0000000000087882 */ /* 0x000fe20000000000 */
[----:B------:R-:W-:Y:S01]  /*1170*/  MOV R8, 0x373 ;  /* 0x0000037300087802 */ /* 0x000fe20000000f00 */
[----:B------:R-:W-:Y:S01]  /*1180*/  UMOV UR9, 32@hi(assertMessage_0) ;  /* 0x0000000000097882 */ /* 0x000fe20000000000 */
[----:B------:R-:W-:Y:S01]  /*1190*/  MOV R12, 0x1 ;  /* 0x00000001000c7802 */ /* 0x000fe20000000f00 */
[----:B------:R-:W-:Y:S01]  /*11a0*/  UMOV UR6, 32@lo(assertFile_0) ;  /* 0x0000000000067882 */ /* 0x000fe20000000000 */
[----:B------:R-:W-:Y:S01]  /*11b0*/  MOV R13, RZ ;  /* 0x000000ff000d7202 */ /* 0x000fe20000000f00 */
[----:B------:R-:W-:Y:S01]  /*11c0*/  UMOV UR7, 32@hi(assertFile_0) ;  /* 0x0000000000077882 */ /* 0x000fe20000000000 */
[----:B------:R-:W-:Y:S01]  /*11d0*/  MOV R4, UR8 ;  /* 0x0000000800047c02 */ /* 0x000fe20008000f00 */
[----:B------:R-:W-:Y:S01]  /*11e0*/  UMOV UR4, 32@lo(assertFunc_0) ;  /* 0x0000000000047882 */ /* 0x000fe20000000000 */
[----:B------:R-:W-:Y:S01]  /*11f0*/  MOV R5, UR9 ;  /* 0x0000000900057c02 */ /* 0x000fe20008000f00 */
[----:B------:R-:W-:Y:S01]  /*1200*/  UMOV UR5, 32@hi(assertFunc_0) ;  /* 0x0000000000057882 */ /* 0x000fe20000000000 */
[----:B------:R-:W-:-:S02]  /*1210*/  MOV R6, UR6 ;  /* 0x0000000600067c02 */ /* 0x000fc40008000f00 */
[----:B------:R-:W-:Y:S02]  /*1220*/  MOV R7, UR7 ;  /* 0x0000000700077c02 */ /* 0x000fe40008000f00 */
[----:B------:R-:W-:Y:S02]  /*1230*/  MOV R10, UR4 ;  /* 0x00000004000a7c02 */ /* 0x000fe40008000f00 */
[----:B------:R-:W-:Y:S02]  /*1240*/  MOV R11, UR5 ;  /* 0x00000005000b7c02 */ /* 0x000fe40008000f00 */
[----:B------:R-:W-:Y:S02]  /*1250*/  MOV R20, 32@lo((triton__0d1d2d3d4de5de + .L_x_0@srel)) ;  /* 0x0000000000147802 */ /* 0x000fe40000000f00 */
[----:B------:R-:W-:-:S04]  /*1260*/  MOV R21, 32@hi((triton__0d1d2d3d4de5de + .L_x_0@srel)) ;  /* 0x0000000000157802 */ /* 0x000fc80000000f00 */
[----:B------:R-:W-:Y:S05]  /*1270*/  CALL.ABS.NOINC `(__assertfail) ;  /* 0x0000000000007943 */ /* 0x000fea0003c00000 */
.L_x_0:
[----:B------:R0:W2:Y:S01]  /*1280*/  LDG.E.EL.128 R4, [R22.64] ;  /* 0x0000002416047981 */ /* 0x0000a2000c2e1d00 */
[----:B------:R-:W-:-:S04]  /*1290*/  IADD3 R24, R24, 0x8, RZ ;  /* 0x0000000818187810 */ /* 0x000fc80007ffe0ff */
[----:B------:R-:W-:Y:S02]  /*12a0*/  ISETP.GE.U32.AND P0, PT, R24, 0x8f8, PT ;  /* 0x000008f81800780c */ /* 0x000fe40003f06070 */
[----:B0-----:R-:W-:-:S04]  /*12b0*/  IADD3 R22, P1, R22, 0x20, RZ ;  /* 0x0000002016167810 */ /* 0x001fc80007f3e0ff */
[----:B------:R-:W-:Y:S01]  /*12c0*/  IADD3.X R23, RZ, R23, RZ, P1, !PT ;  /* 0x00000017ff177210 */ /* 0x000fe20000ffe4ff */
        /* <DEDUP_REMOVED lines=9> */
.L_x_5:
[----:B------:R-:W-:Y:S05]  /*1360*/  BSYNC B6 ;  /* 0x0000000000067941 */ /* 0x000fea0003800000 */
.L_x_2:
[----:B------:R-:W-:-:S04]  /*1370*/  FADD R30, R30, R31 ;  /* 0x0000001f1e1e7221 */ /* 0x000fc80000000000 */
[----:B------:R-:W-:-:S04]  /*1380*/  FADD R37, R30, R37 ;  /* 0x000000251e257221 */ /* 0x000fc80000000000 */
[----:B------:R-:W-:Y:S01]  /*1390*/  FADD R37, R37, R36 ;  /* 0x0000002425257221 */ /* 0x000fe20000000000 */
[----:B------:R-:W-:Y:S05]  /*13a0*/  BRA.CONV ~URZ, `(.L_x_7) ;  /* 0x000000337f007947 */ /* 0x000fea000b800000 */
[----:B------:R-:W-:-:S02]  /*13b0*/  MOV R4, 0x13d0 ;  /* 0x000013d000047802 */ /* 0x000fc40000000f00 */
[----:B------:R-:W-:Y:S05]  /*13c0*/  CALL.REL.NOINC `($__internal_0_$__cuda_sm70_shflsync_bfly) ;  /* 0x000004c000007944 */ /* 0x000fea0003c00000 */
[----:B------:R-:W-:Y:S05]  /*13d0*/  BRA `(.L_x_8) ;  /* 0x0000001000007947 */ /* 0x000fea0003800000 */
.L_x_7:
[----:B------:R0:W1:Y:S02]  /*13e0*/  SHFL.BFLY PT, R0, R37, 0x1, 0x1f ;  /* 0x0c201f0025007f89 */ /* 0x00006400000e0000 */
.L_x_8:
[----:B------:R-:W2:Y:S01]  /*13f0*/  S2R R4, SR_TID.X ;  /* 0x0000000000047919 */ /* 0x000ea20000002100 */
[----:B------:R-:W-:Y:S01]  /*1400*/  MOV R3, 0x39e38e39 ;  /* 0x39e38e3900037802 */ /* 0x000fe20000000f00 */
[----:B-1----:R-:W-:Y:S01]  /*1410*/  FADD R0, R37, R0 ;  /* 0x0000000025007221 */ /* 0x002fe20000000000 */
[----:B------:R-:W-:Y:S02]  /*1420*/  ISETP.GE.U32.AND P0, PT, R16, 0x46600, PT ;  /* 0x000466001000780c */ /* 0x000fe40003f06070 */
[----:B------:R-:W-:Y:S01]  /*1430*/  IADD3 R24, P1, R18, c[0x0][0x170], RZ ;  /* 0x00005c0012187a10 */ /* 0x000fe20007f3e0ff */
[----:B------:R-:W-:Y:S01]  /*1440*/  FFMA R0, R0, R3, 9.9999997473787516356e-06 ;  /* 0x3727c5ac00007423 */ /* 0x000fe20000000003 */
[----:B------:R-:W-:Y:S02]  /*1450*/  ISETP.GE.U32.AND.EX P0, PT, R2, RZ, PT, P0 ;  /* 0x000000ff0200720c */ /* 0x000fe40003f06100 */
[----:B------:R-:W-:Y:S01]  /*1460*/  MOV R23, 0xfffffff8 ;  /* 0xfffffff800177802 */ /* 0x000fe20000000f00 */
[----:B------:R1:W3:Y:S01]  /*1470*/  MUFU.RSQ R2, R0 ;  /* 0x0000000000027308 */ /* 0x0002e20000001400 */
[----:B------:R-:W-:-:S02]  /*1480*/  P2R R22, PR, RZ, 0x1 ;  /* 0x00000001ff167803 */ /* 0x000fc40000000000 */
[----:B------:R-:W-:Y:S02]  /*1490*/  IADD3 R28, P0, R28, c[0x0][0x168], RZ ;  /* 0x00005a001c1c7a10 */ /* 0x000fe40007f1e0ff */
[----:B------:R-:W-:Y:S02]  /*14a0*/  IADD3.X R27, R17, c[0x0][0x174], RZ, P1, !PT ;  /* 0x00005d00111b7a10 */ /* 0x000fe40000ffe4ff */
[----:B--2---:R-:W-:Y:S02]  /*14b0*/  SHF.R.U32.HI R6, RZ, 0x1, R4 ;  /* 0x00000001ff067819 */ /* 0x004fe40000011604 */
[----:B------:R-:W-:Y:S02]  /*14c0*/  SHF.L.U32 R4, R4, 0x2, RZ ;  /* 0x0000000204047819 */ /* 0x000fe400000006ff */
[----:B------:R-:W-:Y:S02]  /*14d0*/  SGXT.U32 R6, R6, 0x6 ;  /* 0x000000060606781a */ /* 0x000fe40000000000 */
[----:B------:R-:W-:-:S02]  /*14e0*/  LOP3.LUT R4, R4, 0x4, RZ, 0xc0, !PT ;  /* 0x0000000404047812 */ /* 0x000fc400078ec0ff */
[----:B------:R-:W-:Y:S02]  /*14f0*/  LEA R25, R29, R6, 0x6 ;  /* 0x000000061d197211 */ /* 0x000fe400078e30ff */
[----:B------:R-:W-:-:S03]  /*1500*/  IADD3.X R29, R19, c[0x0][0x16c], RZ, P0, !PT ;  /* 0x00005b00131d7a10 */ /* 0x000fc600007fe4ff */
[----:B-1-3--:R-:W-:-:S02]  /*1510*/  IMAD R25, R25, 0x900, R4 ;  /* 0x0000090019197824 */ /* 0x00afc400078e0204 */
.L_x_10:
[----:B------:R-:W-:Y:S02]  /*1520*/  MOV R26, R24 ;  /* 0x00000018001a7202 */ /* 0x000fe40000000f00 */
[----:B------:R-:W-:-:S03]  /*1530*/  ISETP.NE.AND P0, PT, R22, RZ, PT ;  /* 0x000000ff1600720c */ /* 0x000fc60003f05270 */
[----:B-1----:R1:W5:Y:S01]  /*1540*/  LDG.E.EL.128 R16, [R26.64] ;  /* 0x000000241a107981 */ /* 0x002362000c2e1d00 */
[----:B------:R-:W-:Y:S09]  /*1550*/  BSSY B6, `(.L_x_9) ;  /* 0x0000014000067945 */ /* 0x000ff20003800000 */
[----:B------:R-:W-:Y:S05]  /*1560*/  @!P0 BRA `(.L_x_1) ;  /* 0x0000012000008947 */ /* 0x000fea0003800000 */
[----:B-1----:R-:W-:Y:S01]  /*1570*/  UMOV UR8, 32@lo(assertMessage_1) ;  /* 0x0000000000087882 */ /* 0x002fe20000000000 */
[----:B------:R-:W-:Y:S01]  /*1580*/  MOV R8, 0x373 ;  /* 0x0000037300087802 */ /* 0x000fe20000000f00 */
[----:B------:R-:W-:Y:S01]  /*1590*/  UMOV UR9, 32@hi(assertMessage_1) ;  /* 0x0000000000097882 */ /* 0x000fe20000000000 */
[----:B------:R-:W-:Y:S01]  /*15a0*/  MOV R12, 0x1 ;  /* 0x00000001000c7802 */ /* 0x000fe20000000f00 */
[----:B------:R-:W-:Y:S01]  /*15b0*/  UMOV UR6, 32@lo(assertFile_1) ;  /* 0x0000000000067882 */ /* 0x000fe20000000000 */
[----:B------:R-:W-:Y:S01]  /*15c0*/  MOV R13, RZ ;  /* 0x000000ff000d7202 */ /* 0x000fe20000000f00 */
[----:B------:R-:W-:Y:S01]  /*15d0*/  UMOV UR7, 32@hi(assertFile_1) ;  /* 0x0000000000077882 */ /* 0x000fe20000000000 */
[----:B------:R-:W-:Y:S01]  /*15e0*/  MOV R4, UR8 ;  /* 0x0000000800047c02 */ /* 0x000fe20008000f00 */
[----:B------:R-:W-:Y:S01]  /*15f0*/  UMOV UR4, 32@lo(assertFunc_1) ;  /* 0x0000000000047882 */ /* 0x000fe20000000000 */
[----:B------:R-:W-:Y:S01]  /*1600*/  MOV R5, UR9 ;  /* 0x0000000900057c02 */ /* 0x000fe20008000f00 */
[----:B------:R-:W-:Y:S01]  /*1610*/  UMOV UR5, 32@hi(assertFunc_1) ;  /* 0x0000000000057882 */ /* 0x000fe20000000000 */
[----:B------:R-:W-:-:S02]  /*1620*/  MOV R6, UR6 ;  /* 0x0000000600067c02 */ /* 0x000fc40008000f00 */
[----:B------:R-:W-:Y:S02]  /*1630*/  MOV R7, UR7 ;  /* 0x0000000700077c02 */ /* 0x000fe40008000f00 */
[----:B------:R-:W-:Y:S02]  /*1640*/  MOV R10, UR4 ;  /* 0x00000004000a7c02 */ /* 0x000fe40008000f00 */
[----:B------:R-:W-:Y:S02]  /*1650*/  MOV R11, UR5 ;  /* 0x00000005000b7c02 */ /* 0x000fe40008000f00 */
[----:B------:R-:W-:Y:S02]  /*1660*/  MOV R20, 32@lo((triton__0d1d2d3d4de5de + .L_x_1@srel)) ;  /* 0x0000000000147802 */ /* 0x000fe40000000f00 */
[----:B------:R-:W-:-:S04]  /*1670*/  MOV R21, 32@hi((triton__0d1d2d3d4de5de + .L_x_1@srel)) ;  /* 0x0000000000157802 */ /* 0x000fc80000000f00 */
[----:B0----5:R-:W-:Y:S05]  /*1680*/  CALL.ABS.NOINC `(__assertfail) ;  /* 0x0000000000007943 */ /* 0x021fea0003c00000 */
.L_x_1:
[----:B-1----:R-:W-:Y:S05]  /*1690*/  BSYNC B6 ;  /* 0x0000000000067941 */ /* 0x002fea0003800000 */
.L_x_9:
[----:B------:R1:W2:Y:S01]  /*16a0*/  LDG.E.EF.128 R4, [R28.64] ;  /* 0x000000241c047981 */ /* 0x0002a2000c0e1d00 */
[----:B------:R-:W-:Y:S01]  /*16b0*/  IADD3 R23, R23, 0x8, RZ ;  /* 0x0000000817177810 */ /* 0x000fe20007ffe0ff */
[----:B-----5:R-:W-:Y:S01]  /*16c0*/  FADD R9, R16, 1 ;  /* 0x3f80000010097421 */ /* 0x020fe20000000000 */
[----:B------:R-:W-:Y:S01]  /*16d0*/  FADD R8, R17, 1 ;  /* 0x3f80000011087421 */ /* 0x000fe20000000000 */
[----:B------:R-:W-:Y:S01]  /*16e0*/  FADD R18, R18, 1 ;  /* 0x3f80000012127421 */ /* 0x000fe20000000000 */
[----:B------:R-:W-:-:S02]  /*16f0*/  ISETP.GE.U32.AND P0, PT, R23, 0x8f8, PT ;  /* 0x000008f81700780c */ /* 0x000fc40003f06070 */
[----:B------:R-:W-:Y:S02]  /*1700*/  IADD3 R24, P2, R24, 0x20, RZ ;  /* 0x0000002018187810 */ /* 0x000fe40007f5e0ff */
[----:B-1----:R-:W-:Y:S02]  /*1710*/  IADD3 R28, P1, R28, 0x20, RZ ;  /* 0x000000201c1c7810 */ /* 0x002fe40007f3e0ff */
[----:B------:R-:W-:Y:S02]  /*1720*/  IADD3.X R27, RZ, R27, RZ, P2, !PT ;  /* 0x0000001bff1b7210 */ /* 0x000fe400017fe4ff */
[----:B------:R-:W-:Y:S01]  /*1730*/  IADD3.X R29, RZ, R29, RZ, P1, !PT ;  /* 0x0000001dff1d7210 */ /* 0x000fe20000ffe4ff */
[----:B--2---:R-:W-:Y:S01]  /*1740*/  FMUL R3, R4, 48 ;  /* 0x4240000004037820 */ /* 0x004fe20000400000 */
[----:B------:R-:W-:Y:S01]  /*1750*/  FMUL R5, R5, 48 ;  /* 0x4240000005057820 */ /* 0x000fe20000400000 */
[----:B------:R-:W-:Y:S01]  /*1760*/  FMUL R7, R7, 48 ;  /* 0x4240000007077820 */ /* 0x000fe20000400000 */
[----:B------:R-:W-:Y:S01]  /*1770*/  FADD R4, R19, 1 ;  /* 0x3f80000013047421 */ /* 0x000fe20000000000 */
[----:B------:R-:W-:Y:S01]  /*1780*/  FMUL R0, R2, R3 ;  /* 0x0000000302007220 */ /* 0x000fe20000400000 */
[----:B------:R-:W-:Y:S01]  /*1790*/  FMUL R3, R6, 48 ;  /* 0x4240000006037820 */ /* 0x000fe20000400000 */
[C---:B------:R-:W-:Y:S01]  /*17a0*/  FMUL R5, R2.reuse, R5 ;  /* 0x0000000502057220 */ /* 0x040fe20000400000 */
[----:B------:R-:W-:Y:S01]  /*17b0*/  FMUL R7, R2, R7 ;  /* 0x0000000702077220 */ /* 0x000fe20000400000 */
[----:B------:R-:W-:Y:S01]  /*17c0*/  FMUL R0, R0, R9 ;  /* 0x0000000900007220 */ /* 0x000fe20000400000 */
[----:B------:R-:W-:Y:S01]  /*17d0*/  FMUL R3, R2, R3 ;  /* 0x0000000302037220 */ /* 0x000fe20000400000 */
[----:B------:R-:W-:Y:S01]  /*17e0*/  FMUL R5, R5, R8 ;  /* 0x0000000805057220 */ /* 0x000fe20000400000 */
[----:B------:R-:W-:Y:S01]  /*17f0*/  MOV R9, 0x2 ;  /* 0x0000000200097802 */ /* 0x000fe20000000f00 */
[----:B------:R-:W-:Y:S01]  /*1800*/  FMUL R6, R7, R4 ;  /* 0x0000000407067220 */ /* 0x000fe20000400000 */
[----:B------:R-:W-:Y:S01]  /*1810*/  FMUL R3, R3, R18 ;  /* 0x0000001203037220 */ /* 0x000fe20000400000 */
[----:B------:R-:W-:-:S02]  /*1820*/  IADD3 R8, R25, R23, RZ ;  /* 0x0000001719087210 */ /* 0x000fc40007ffe0ff */
[----:B------:R-:W-:Y:S02]  /*1830*/  F2FP.BF16.PACK_AB R10, R5, R0 ;  /* 0x00000000050a723e */ /* 0x000fe400000010ff */
[----:B------:R-:W-:Y:S01]  /*1840*/  F2FP.BF16.PACK_AB R11, R6, R3 ;  /* 0x00000003060b723e */ /* 0x000fe200000010ff */
[----:B------:R-:W-:-:S05]  /*1850*/  IMAD.WIDE R4, R8, R9, c[0x0][0x178] ;  /* 0x00005e0008047625 */ /* 0x000fca00078e0209 */
[----:B------:R1:W-:Y:S01]  /*1860*/  STG.E.64 [R4.64], R10 ;  /* 0x0000000a04007986 */ /* 0x0003e2000c101b24 */
[----:B------:R-:W-:Y:S05]  /*1870*/  @P0 EXIT ;  /* 0x000000000000094d */ /* 0x000fea0003800000 */
[----:B------:R-:W-:Y:S05]  /*1880*/  BRA `(.L_x_10) ;  /* 0xfffffc9000007947 */ /* 0x000fea000383ffff */
        .weak           $__internal_0_$__cuda_sm70_shflsync_bfly
        .type           $__internal_0_$__cuda_sm70_shflsync_bfly,@function
        .size           $__internal_0_$__cuda_sm70_shflsync_bfly,(.L_x_12 - $__internal_0_$__cuda_sm70_shflsync_bfly)
$__internal_0_$__cuda_sm70_shflsync_bfly:
[----:B------:R-:W-:Y:S01]  /*1890*/  MOV R5, 0x0 ;  /* 0x0000000000057802 */ /* 0x000fe20000000f00 */
[----:B------:R-:W-:Y:S01]  /*18a0*/  WARPSYNC 0xffffffff ;  /* 0xffffffff00007948 */ /* 0x000fe20003800000 */
[----:B------:R0:W1:Y:S02]  /*18b0*/  SHFL.BFLY PT, R0, R37, 0x1, 0x1f ;  /* 0x0c201f0025007f89 */ /* 0x00006400000e0000 */
[----:B------:R-:W-:Y:S05]  /*18c0*/  RET.REL.NODEC R4 `(triton__0d1d2d3d4de5de) ;  /* 0xffffe73004007950 */ /* 0x000fea0003c3ffff */
.L_x_11:
[----:B------:R-:W-:-:S00]  /*18d0*/  BRA `(.L_x_11) ;  /* 0xfffffff000007947 */ /* 0x000fc0000383ffff */
[----:B------:R-:W-:-:S00]  /*18e0*/  NOP ;  /* 0x0000000000007918 */ /* 0x000fc00000000000 */
        /* <DEDUP_REMOVED lines=9> */
.L_x_12:


//--------------------- .nv.global.init           --------------------------
	.section	.nv.global.init,"aw",@progbits
.nv.global.init:
	.type		_$_str,@object
	.size		_$_str,(assertFunc_1 - _$_str)
_$_str:
        /*0000*/ 	.byte	0x5f, 0x5f, 0x43, 0x55, 0x44, 0x41, 0x5f, 0x46, 0x54, 0x5a, 0x00
	.type		assertFunc_1,@object
	.size		assertFunc_1,(assertFunc_0 - assertFunc_1)
assertFunc_1:
        /*000b*/ 	.byte	0x5f, 0x63, 0x61, 0x6c, 0x6c, 0x5f, 0x77, 0x69, 0x74, 0x68, 0x5f, 0x66, 0x72, 0x61, 0x6d, 0x65
        /*001b*/ 	.byte	0x73, 0x5f, 0x72, 0x65, 0x6d, 0x6f, 0x76, 0x65, 0x64
	.type		assertFunc_0,@object
	.size		assertFunc_0,(assertFile_0 - assertFunc_0)
assertFunc_0:
        /*0024*/ 	.byte	0x5f, 0x63, 0x61, 0x6c, 0x6c, 0x5f, 0x77, 0x69, 0x74, 0x68, 0x5f, 0x66, 0x72, 0x61, 0x6d, 0x65
        /*0034*/ 	.byte	0x73, 0x5f, 0x72, 0x65, 0x6d, 0x6f, 0x76, 0x65, 0x64
	.type		assertFile_0,@object
	.size		assertFile_0,(assertFile_1 - assertFile_0)
assertFile_0:
        /*003d*/ 	.byte	0x3c, 0x66, 0x72, 0x6f, 0x7a, 0x65, 0x6e, 0x20, 0x69, 0x6d, 0x70, 0x6f, 0x72, 0x74, 0x6c, 0x69
        /*004d*/ 	.byte	0x62, 0x2e, 0x5f, 0x62, 0x6f, 0x6f, 0x74, 0x73, 0x74, 0x72, 0x61, 0x70, 0x5f, 0x65, 0x78, 0x74
        /*005d*/ 	.byte	0x65, 0x72, 0x6e, 0x61, 0x6c, 0x3e
	.type		assertFile_1,@object
	.size		assertFile_1,(assertMessage_0 - assertFile_1)
assertFile_1:
        /*0063*/ 	.byte	0x3c, 0x66, 0x72, 0x6f, 0x7a, 0x65, 0x6e, 0x20, 0x69, 0x6d, 0x70, 0x6f, 0x72, 0x74, 0x6c, 0x69
        /*0073*/ 	.byte	0x62, 0x2e, 0x5f, 0x62, 0x6f, 0x6f, 0x74, 0x73, 0x74, 0x72, 0x61, 0x70, 0x5f, 0x65, 0x78, 0x74
        /*0083*/ 	.byte	0x65, 0x72, 0x6e, 0x61, 0x6c, 0x3e
	.type		assertMessage_0,@object
	.size		assertMessage_0,(assertMessage_1 - assertMessage_0)
assertMessage_0:
        /*0089*/ 	.byte	0x69, 0x6e, 0x64, 0x65, 0x78, 0x20, 0x6f, 0x75, 0x74, 0x20, 0x6f, 0x66, 0x20, 0x62, 0x6f, 0x75
        /*0099*/ 	.byte	0x6e, 0x64, 0x73, 0x3a, 0x20, 0x30, 0x20, 0x3c, 0x3d, 0x20, 0x74, 0x6d, 0x70, 0x33, 0x20, 0x3c
        /*00a9*/ 	.byte	0x20, 0x32, 0x38, 0x38, 0x32, 0x35, 0x36
	.type		assertMessage_1,@object
	.size		assertMessage_1,(.L_2 - assertMessage_1)
assertMessage_1:
        /*00b0*/ 	.byte	0x69, 0x6e, 0x64, 0x65, 0x78, 0x20, 0x6f, 0x75, 0x74, 0x20, 0x6f, 0x66, 0x20, 0x62, 0x6f, 0x75
        /*00c0*/ 	.byte	0x6e, 0x64, 0x73, 0x3a, 0x20, 0x30, 0x20, 0x3c, 0x3d, 0x20, 0x74, 0x6d, 0x70, 0x31, 0x33, 0x20
        /*00d0*/ 	.byte	0x3c, 0x20, 0x32, 0x38, 0x38, 0x32, 0x35, 0x36
.L_2:


//--------------------- SYMBOLS --------------------------

	.type		__assertfail,@function
